//
// Generated by NVIDIA NVVM Compiler
//
// Compiler Build ID: CL-36424714
// Cuda compilation tools, release 13.0, V13.0.88
// Based on NVVM 20.0.0
//

.version 9.0
.target sm_100
.address_size 64

	// .globl	_Z3sumPi

.visible .entry _Z3sumPi(
	.param .u64 .ptr .align 1 _Z3sumPi_param_0
)
{
	.reg .pred 	%p<4>;
	.reg .b32 	%r<14>;
	.reg .b64 	%rd<7>;

	ld.param.u64 	%rd3, [_Z3sumPi_param_0];
	cvta.to.global.u64 	%rd1, %rd3;
	mov.u32 	%r1, %tid.x;
	mov.u32 	%r12, %ntid.x;
	shl.b32 	%r3, %r1, 1;
	mov.b32 	%r13, 1;
$L__BB0_1:
	mov.u32 	%r4, %r12;
	setp.ge.u32 	%p1, %r1, %r4;
	@%p1 bra 	$L__BB0_4;
	mul.lo.s32 	%r10, %r3, %r13;
	mul.wide.s32 	%rd4, %r10, 4;
	add.s64 	%rd2, %rd1, %rd4;
	ld.global.u32 	%r11, [%rd2];
	mul.wide.s32 	%rd5, %r13, 4;
	add.s64 	%rd6, %rd2, %rd5;
	ld.global.u32 	%r6, [%rd6];
	setp.ge.s32 	%p2, %r11, %r6;
	@%p2 bra 	$L__BB0_4;
	st.global.u32 	[%rd2], %r6;
$L__BB0_4:
	shl.b32 	%r13, %r13, 1;
	shr.u32 	%r12, %r4, 1;
	setp.gt.u32 	%p3, %r4, 1;
	@%p3 bra 	$L__BB0_1;
	ret;

}


// ===== COMPILED SASS (sm_100) =====

	.target	sm_100

	.elftype	@"ET_EXEC"


//--------------------- .note.nv.tkinfo           --------------------------
	.section	.note.nv.tkinfo,"",@"SHT_NOTE"
	.sectionflags	@"SHF_NOTE_NV_TKINFO"
	.tkinfo
        /*0018*/ 	.word	0x00000002
        /*0030*/ 	.string	""
        /*0030*/ 	.string	"ptxas"
        /*0030*/ 	.string	"Cuda compilation tools, release 13.0, V13.0.88"
        /*0030*/ 	.string	"Build cuda_13.0.r13.0/compiler.36424714_0"
        /*0030*/ 	.string	"-arch sm_100 -m 64 "



//--------------------- .note.nv.cuinfo           --------------------------
	.section	.note.nv.cuinfo,"",@"SHT_NOTE"
	.sectionflags	@"SHF_NOTE_NV_CUINFO"
        /*0018*/ 	.short	0x0002
        /*001a*/ 	.short	0x0064
        /*001c*/ 	.short	0x0082
	.zero		2


//--------------------- .nv.info                  --------------------------
	.section	.nv.info,"",@"SHT_CUDA_INFO"
	.align	4


	//----- nvinfo : EIATTR_REGCOUNT
	.align		4
        /*0000*/ 	.byte	0x04, 0x2f
        /*0002*/ 	.short	(.L_1 - .L_0)
	.align		4
.L_0:
        /*0004*/ 	.word	index@(_Z3sumPi)
        /*0008*/ 	.word	0x0000000d


	//----- nvinfo : EIATTR_FRAME_SIZE
	.align		4
.L_1:
        /*000c*/ 	.byte	0x04, 0x11
        /*000e*/ 	.short	(.L_3 - .L_2)
	.align		4
.L_2:
        /*0010*/ 	.word	index@(_Z3sumPi)
        /*0014*/ 	.word	0x00000000


	//----- nvinfo : EIATTR_MIN_STACK_SIZE
	.align		4
.L_3:
        /*0018*/ 	.byte	0x04, 0x12
        /*001a*/ 	.short	(.L_5 - .L_4)
	.align		4
.L_4:
        /*001c*/ 	.word	index@(_Z3sumPi)
        /*0020*/ 	.word	0x00000000
.L_5:


//--------------------- .nv.compat                --------------------------
	.section	.nv.compat,"",@"SHT_CUDA_COMPAT_INFO"
	.align	4
        /*0000*/ 	.byte	0x02, 0x09, 0x00, 0x00, 0x02, 0x02, 0x01, 0x00, 0x02, 0x05, 0x05, 0x00, 0x03, 0x07, 0x01, 0x01
        /*0010*/ 	.byte	0x02, 0x03, 0x00, 0x00, 0x02, 0x06, 0x01, 0x00, 0x04, 0x0b, 0x08, 0x00, 0x09, 0x00, 0x00, 0x00
        /*0020*/ 	.byte	0x00, 0x00, 0x00, 0x00


//--------------------- .nv.info._Z3sumPi         --------------------------
	.section	.nv.info._Z3sumPi,"",@"SHT_CUDA_INFO"
	.sectionflags	@""
	.align	4


	//----- nvinfo : EIATTR_CUDA_API_VERSION
	.align		4
        /*0000*/ 	.byte	0x04, 0x37
        /*0002*/ 	.short	(.L_7 - .L_6)
.L_6:
        /*0004*/ 	.word	0x00000082


	//----- nvinfo : EIATTR_KPARAM_INFO
	.align		4
.L_7:
        /*0008*/ 	.byte	0x04, 0x17
        /*000a*/ 	.short	(.L_9 - .L_8)
.L_8:
        /*000c*/ 	.word	0x00000000
        /*0010*/ 	.short	0x0000
        /*0012*/ 	.short	0x0000
        /*0014*/ 	.byte	0x00, 0xf5, 0x21, 0x00


	//----- nvinfo : EIATTR_SPARSE_MMA_MASK
	.align		4
.L_9:
        /*0018*/ 	.byte	0x03, 0x50
        /*001a*/ 	.short	0x0000


	//----- nvinfo : EIATTR_MAXREG_COUNT
	.align		4
        /*001c*/ 	.byte	0x03, 0x1b
        /*001e*/ 	.short	0x00ff


	//----- nvinfo : EIATTR_MERCURY_ISA_VERSION
	.align		4
        /*0020*/ 	.byte	0x03, 0x5f
        /*0022*/ 	.short	0x0101


	//----- nvinfo : EIATTR_VRC_CTA_INIT_COUNT
	.align		4
        /*0024*/ 	.byte	0x02, 0x4a
	.zero		1
	.zero		1


	//----- nvinfo : EIATTR_EXIT_INSTR_OFFSETS
	.align		4
        /*0028*/ 	.byte	0x04, 0x1c
        /*002a*/ 	.short	(.L_11 - .L_10)


	//   ....[0]....
.L_10:
        /*002c*/ 	.word	0x00000170


	//----- nvinfo : EIATTR_CRS_STACK_SIZE
	.align		4
.L_11:
        /*0030*/ 	.byte	0x04, 0x1e
        /*0032*/ 	.short	(.L_13 - .L_12)
.L_12:
        /*0034*/ 	.word	0x00000000


	//----- nvinfo : EIATTR_CBANK_PARAM_SIZE
	.align		4
.L_13:
        /*0038*/ 	.byte	0x03, 0x19
        /*003a*/ 	.short	0x0008


	//----- nvinfo : EIATTR_PARAM_CBANK
	.align		4
        /*003c*/ 	.byte	0x04, 0x0a
        /*003e*/ 	.short	(.L_15 - .L_14)
	.align		4
.L_14:
        /*0040*/ 	.word	index@(.nv.constant0._Z3sumPi)
        /*0044*/ 	.short	0x0380
        /*0046*/ 	.short	0x0008


	//----- nvinfo : EIATTR_SW_WAR
	.align		4
.L_15:
        /*0048*/ 	.byte	0x04, 0x36
        /*004a*/ 	.short	(.L_17 - .L_16)
.L_16:
        /*004c*/ 	.word	0x00000008
.L_17:


//--------------------- .nv.callgraph             --------------------------
	.section	.nv.callgraph,"",@"SHT_CUDA_CALLGRAPH"
	.align	4
	.sectionentsize	8
	.align		4
        /*0000*/ 	.word	0x00000000
	.align		4
        /*0004*/ 	.word	0xffffffff
	.align		4
        /*0008*/ 	.word	0x00000000
	.align		4
        /*000c*/ 	.word	0xfffffffe
	.align		4
        /*0010*/ 	.word	0x00000000
	.align		4
        /*0014*/ 	.word	0xfffffffd
	.align		4
        /*0018*/ 	.word	0x00000000
	.align		4
        /*001c*/ 	.word	0xfffffffc


//--------------------- .text._Z3sumPi            --------------------------
	.section	.text._Z3sumPi,"ax",@progbits
	.align	128
        .global         _Z3sumPi
        .type           _Z3sumPi,@function
        .size           _Z3sumPi,(.L_x_4 - _Z3sumPi)
        .other          _Z3sumPi,@"STO_CUDA_ENTRY STV_DEFAULT"
_Z3sumPi:
.text._Z3sumPi:
[----:B------:R-:W-:Y:S01]  /*0000*/  LDC R1, c[0x0][0x37c] ;  /* 0x0000df00ff017b82 */ /* 0x000fe20000000800 */
[----:B------:R-:W0:Y:S07]  /*0010*/  S2R R10, SR_TID.X ;  /* 0x00000000000a7919 */ /* 0x000e2e0000002100 */
[----:B------:R-:W1:Y:S01]  /*0020*/  LDC.64 R4, c[0x0][0x380] ;  /* 0x0000e000ff047b82 */ /* 0x000e620000000a00 */
[----:B------:R-:W-:Y:S01]  /*0030*/  HFMA2 R9, -RZ, RZ, 0, 5.9604644775390625e-08 ;  /* 0x00000001ff097431 */ /* 0x000fe200000001ff */
[----:B------:R-:W2:Y:S01]  /*0040*/  LDCU.64 UR6, c[0x0][0x358] ;  /* 0x00006b00ff0677ac */ /* 0x000ea20008000a00 */
[----:B------:R-:W3:Y:S02]  /*0050*/  LDCU UR4, c[0x0][0x360] ;  /* 0x00006c00ff0477ac */ /* 0x000ee40008000800 */
[----:B0-23--:R-:W-:-:S07]  /*0060*/  SHF.L.U32 R0, R10, 0x1, RZ ;  /* 0x000000010a007819 */ /* 0x00dfce00000006ff */
.L_x_2:
[----:B------:R-:W-:Y:S01]  /*0070*/  ISETP.GE.U32.AND P0, PT, R10, UR4, PT ;  /* 0x000000040a007c0c */ /* 0x000fe2000bf06070 */
[----:B------:R-:W-:-:S12]  /*0080*/  BSSY.RECONVERGENT B0, `(.L_x_0) ;  /* 0x0000009000007945 */ /* 0x000fd80003800200 */
[----:B0-----:R-:W-:Y:S05]  /*0090*/  @P0 BRA `(.L_x_1) ;  /* 0x00000000001c0947 */ /* 0x001fea0003800000 */
[----:B------:R-:W-:-:S04]  /*00a0*/  IMAD R7, R0, R9, RZ ;  /* 0x0000000900077224 */ /* 0x000fc800078e02ff */
[----:B-1----:R-:W-:-:S05]  /*00b0*/  IMAD.WIDE R6, R7, 0x4, R4 ;  /* 0x0000000407067825 */ /* 0x002fca00078e0204 */
[----:B------:R-:W2:Y:S01]  /*00c0*/  LDG.E R8, desc[UR6][R6.64] ;  /* 0x0000000606087981 */ /* 0x000ea2000c1e1900 */
[----:B------:R-:W-:-:S06]  /*00d0*/  IMAD.WIDE R2, R9, 0x4, R6 ;  /* 0x0000000409027825 */ /* 0x000fcc00078e0206 */
[----:B------:R-:W2:Y:S02]  /*00e0*/  LDG.E R3, desc[UR6][R2.64] ;  /* 0x0000000602037981 */ /* 0x000ea4000c1e1900 */
[----:B--2---:R-:W-:-:S13]  /*00f0*/  ISETP.GE.AND P0, PT, R8, R3, PT ;  /* 0x000000030800720c */ /* 0x004fda0003f06270 */
[----:B------:R0:W-:Y:S02]  /*0100*/  @!P0 STG.E desc[UR6][R6.64], R3 ;  /* 0x0000000306008986 */ /* 0x0001e4000c101906 */
.L_x_1:
[----:B------:R-:W-:Y:S05]  /*0110*/  BSYNC.RECONVERGENT B0 ;  /* 0x0000000000007941 */ /* 0x000fea0003800200 */
.L_x_0:
[----:B------:R-:W-:Y:S01]  /*0120*/  UISETP.GT.U32.AND UP0, UPT, UR4, 0x1, UPT ;  /* 0x000000010400788c */ /* 0x000fe2000bf04070 */
[----:B------:R-:W-:Y:S01]  /*0130*/  SHF.L.U32 R9, R9, 0x1, RZ ;  /* 0x0000000109097819 */ /* 0x000fe200000006ff */
[----:B------:R-:W-:-:S07]  /*0140*/  USHF.R.U32.HI UR5, URZ, 0x1, UR4 ;  /* 0x00000001ff057899 */ /* 0x000fce0008011604 */
[----:B------:R-:W-:Y:S01]  /*0150*/  UMOV UR4, UR5 ;  /* 0x0000000500047c82 */ /* 0x000fe20008000000 */
[----:B------:R-:W-:Y:S05]  /*0160*/  BRA.U UP0, `(.L_x_2) ;  /* 0xfffffffd00c07547 */ /* 0x000fea000b83ffff */
[----:B------:R-:W-:Y:S05]  /*0170*/  EXIT ;  /* 0x000000000000794d */ /* 0x000fea0003800000 */
.L_x_3:
[----:B------:R-:W-:-:S00]  /*0180*/  BRA `(.L_x_3) ;  /* 0xfffffffc00fc7947 */ /* 0x000fc0000383ffff */
[----:B------:R-:W-:-:S00]  /*0190*/  NOP ;  /* 0x0000000000007918 */ /* 0x000fc00000000000 */
        /* <DEDUP_REMOVED lines=14> */
.L_x_4:


//--------------------- .nv.shared.reserved.0     --------------------------
	.section	.nv.shared.reserved.0,"aw",@nobits
	.weak		__nv_reservedSMEM_offset_0_alias
	.size		__nv_reservedSMEM_offset_0_alias, 0, 64
	.other		__nv_reservedSMEM_offset_0_alias,@"STO_CUDA_RESERVED_SHARED STV_DEFAULT"
__nv_reservedSMEM_offset_0_alias:
	.zero		0
	.zero		64


//--------------------- .nv.constant0._Z3sumPi    --------------------------
	.section	.nv.constant0._Z3sumPi,"a",@progbits
	.sectionflags	@""
	.align	4
.nv.constant0._Z3sumPi:
	.zero		904


//--------------------- SYMBOLS --------------------------

	.type		.nv.reservedSmem.offset0,@object
	.size		.nv.reservedSmem.offset0,0x4
